//
// Generated by NVIDIA NVVM Compiler
//
// Compiler Build ID: CL-36424714
// Cuda compilation tools, release 13.0, V13.0.88
// Based on NVVM 20.0.0
//

.version 9.0
.target sm_100
.address_size 64

	// .globl	_Z17nvfp4_gemm_manualPKhS0_PK13__nv_fp8_e4m3S3_P6__halfiii

.visible .entry _Z17nvfp4_gemm_manualPKhS0_PK13__nv_fp8_e4m3S3_P6__halfiii(
	.param .u64 .ptr .align 1 _Z17nvfp4_gemm_manualPKhS0_PK13__nv_fp8_e4m3S3_P6__halfiii_param_0,
	.param .u64 .ptr .align 1 _Z17nvfp4_gemm_manualPKhS0_PK13__nv_fp8_e4m3S3_P6__halfiii_param_1,
	.param .u64 .ptr .align 1 _Z17nvfp4_gemm_manualPKhS0_PK13__nv_fp8_e4m3S3_P6__halfiii_param_2,
	.param .u64 .ptr .align 1 _Z17nvfp4_gemm_manualPKhS0_PK13__nv_fp8_e4m3S3_P6__halfiii_param_3,
	.param .u64 .ptr .align 1 _Z17nvfp4_gemm_manualPKhS0_PK13__nv_fp8_e4m3S3_P6__halfiii_param_4,
	.param .u32 _Z17nvfp4_gemm_manualPKhS0_PK13__nv_fp8_e4m3S3_P6__halfiii_param_5,
	.param .u32 _Z17nvfp4_gemm_manualPKhS0_PK13__nv_fp8_e4m3S3_P6__halfiii_param_6,
	.param .u32 _Z17nvfp4_gemm_manualPKhS0_PK13__nv_fp8_e4m3S3_P6__halfiii_param_7
)
{
	.reg .pred 	%p<15>;
	.reg .b16 	%rs<92>;
	.reg .b32 	%r<57>;
	.reg .b32 	%f<33>;
	.reg .b64 	%rd<33>;

	ld.param.u64 	%rd9, [_Z17nvfp4_gemm_manualPKhS0_PK13__nv_fp8_e4m3S3_P6__halfiii_param_0];
	ld.param.u64 	%rd10, [_Z17nvfp4_gemm_manualPKhS0_PK13__nv_fp8_e4m3S3_P6__halfiii_param_1];
	ld.param.u64 	%rd11, [_Z17nvfp4_gemm_manualPKhS0_PK13__nv_fp8_e4m3S3_P6__halfiii_param_2];
	ld.param.u64 	%rd12, [_Z17nvfp4_gemm_manualPKhS0_PK13__nv_fp8_e4m3S3_P6__halfiii_param_3];
	ld.param.u32 	%r17, [_Z17nvfp4_gemm_manualPKhS0_PK13__nv_fp8_e4m3S3_P6__halfiii_param_5];
	ld.param.u32 	%r18, [_Z17nvfp4_gemm_manualPKhS0_PK13__nv_fp8_e4m3S3_P6__halfiii_param_6];
	ld.param.u32 	%r19, [_Z17nvfp4_gemm_manualPKhS0_PK13__nv_fp8_e4m3S3_P6__halfiii_param_7];
	cvta.to.global.u64 	%rd1, %rd12;
	cvta.to.global.u64 	%rd2, %rd11;
	cvta.to.global.u64 	%rd3, %rd10;
	cvta.to.global.u64 	%rd4, %rd9;
	mov.u32 	%r20, %ctaid.y;
	mov.u32 	%r21, %ntid.y;
	mov.u32 	%r22, %tid.y;
	mad.lo.s32 	%r1, %r20, %r21, %r22;
	mov.u32 	%r23, %ctaid.x;
	mov.u32 	%r24, %ntid.x;
	mov.u32 	%r25, %tid.x;
	mad.lo.s32 	%r2, %r23, %r24, %r25;
	setp.ge.s32 	%p1, %r1, %r17;
	setp.ge.s32 	%p2, %r2, %r18;
	or.pred  	%p3, %p1, %p2;
	@%p3 bra 	$L__BB0_8;
	setp.lt.s32 	%p4, %r19, 1;
	mov.f32 	%f30, 0f00000000;
	@%p4 bra 	$L__BB0_7;
	shr.s32 	%r27, %r18, 31;
	shr.u32 	%r28, %r27, 28;
	add.s32 	%r29, %r18, %r28;
	shr.s32 	%r30, %r29, 4;
	shr.u32 	%r31, %r19, 4;
	shr.u32 	%r32, %r18, 31;
	add.s32 	%r33, %r18, %r32;
	shr.s32 	%r34, %r33, 1;
	shr.u32 	%r3, %r19, 1;
	mul.lo.s32 	%r4, %r3, %r1;
	mul.lo.s32 	%r5, %r34, %r2;
	mul.lo.s32 	%r6, %r31, %r1;
	mul.lo.s32 	%r7, %r30, %r2;
	setp.eq.s32 	%p5, %r19, 1;
	mov.f32 	%f30, 0f00000000;
	mov.b32 	%r56, 0;
	@%p5 bra 	$L__BB0_5;
	shl.b32 	%r36, %r3, 1;
	and.b32  	%r37, %r36, 2147483646;
	neg.s32 	%r54, %r37;
	cvt.u64.u32 	%rd13, %r4;
	add.s64 	%rd32, %rd4, %rd13;
	mov.f32 	%f30, 0f00000000;
	mov.b32 	%r55, 0;
	mov.u32 	%r53, %r5;
$L__BB0_4:
	and.b32  	%r56, %r19, 2147483646;
	cvt.s64.s32 	%rd14, %r53;
	add.s64 	%rd15, %rd3, %rd14;
	ld.global.u8 	%rs9, [%rd32];
	ld.global.u8 	%rs10, [%rd15];
	shr.u32 	%r40, %r55, 4;
	add.s32 	%r41, %r40, %r6;
	cvt.u64.u32 	%rd16, %r41;
	add.s64 	%rd17, %rd2, %rd16;
	ld.global.u8 	%rs1, [%rd17];
	// begin inline asm
	{cvt.rn.f16x2.e4m3x2 %r38, %rs1;}

	// end inline asm
	cvt.u16.u32 	%rs2, %r38;
	// begin inline asm
	{cvt.f32.f16 %f11, %rs2;}

	// end inline asm
	add.s32 	%r42, %r40, %r7;
	cvt.s64.s32 	%rd18, %r42;
	add.s64 	%rd19, %rd1, %rd18;
	ld.global.u8 	%rs3, [%rd19];
	// begin inline asm
	{cvt.rn.f16x2.e4m3x2 %r39, %rs3;}

	// end inline asm
	cvt.u16.u32 	%rs4, %r39;
	// begin inline asm
	{cvt.f32.f16 %f12, %rs4;}

	// end inline asm
	shl.b16 	%rs11, %rs9, 9;
	and.b16  	%rs12, %rs11, 3072;
	add.s16 	%rs13, %rs12, 14336;
	and.b16  	%rs14, %rs11, 512;
	and.b16  	%rs15, %rs9, 1;
	neg.s16 	%rs16, %rs15;
	setp.eq.s16 	%p6, %rs12, 0;
	and.b16  	%rs17, %rs16, 14336;
	selp.b16 	%rs18, %rs17, %rs13, %p6;
	selp.b16 	%rs19, 0, %rs14, %p6;
	shl.b16 	%rs20, %rs9, 12;
	and.b16  	%rs21, %rs20, -32768;
	or.b16  	%rs22, %rs18, %rs21;
	or.b16  	%rs5, %rs22, %rs19;
	// begin inline asm
	{  cvt.f32.f16 %f13, %rs5;}

	// end inline asm
	mul.f32 	%f17, %f11, %f13;
	shl.b16 	%rs23, %rs10, 9;
	and.b16  	%rs24, %rs23, 3072;
	add.s16 	%rs25, %rs24, 14336;
	and.b16  	%rs26, %rs23, 512;
	and.b16  	%rs27, %rs10, 1;
	neg.s16 	%rs28, %rs27;
	setp.eq.s16 	%p7, %rs24, 0;
	and.b16  	%rs29, %rs28, 14336;
	selp.b16 	%rs30, %rs29, %rs25, %p7;
	selp.b16 	%rs31, 0, %rs26, %p7;
	shl.b16 	%rs32, %rs10, 12;
	and.b16  	%rs33, %rs32, -32768;
	or.b16  	%rs34, %rs30, %rs33;
	or.b16  	%rs6, %rs34, %rs31;
	// begin inline asm
	{  cvt.f32.f16 %f14, %rs6;}

	// end inline asm
	mul.f32 	%f18, %f12, %f14;
	fma.rn.f32 	%f19, %f17, %f18, %f30;
	shl.b16 	%rs35, %rs9, 5;
	and.b16  	%rs36, %rs35, 3072;
	add.s16 	%rs37, %rs36, 14336;
	and.b16  	%rs38, %rs35, 512;
	shl.b16 	%rs39, %rs9, 11;
	shr.s16 	%rs40, %rs39, 15;
	setp.eq.s16 	%p8, %rs36, 0;
	and.b16  	%rs41, %rs40, 14336;
	selp.b16 	%rs42, %rs41, %rs37, %p8;
	selp.b16 	%rs43, 0, %rs38, %p8;
	shl.b16 	%rs44, %rs9, 8;
	and.b16  	%rs45, %rs44, -32768;
	or.b16  	%rs46, %rs42, %rs45;
	or.b16  	%rs7, %rs46, %rs43;
	// begin inline asm
	{  cvt.f32.f16 %f15, %rs7;}

	// end inline asm
	mul.f32 	%f20, %f11, %f15;
	shl.b16 	%rs47, %rs10, 5;
	and.b16  	%rs48, %rs47, 3072;
	add.s16 	%rs49, %rs48, 14336;
	and.b16  	%rs50, %rs47, 512;
	shl.b16 	%rs51, %rs10, 11;
	shr.s16 	%rs52, %rs51, 15;
	setp.eq.s16 	%p9, %rs48, 0;
	and.b16  	%rs53, %rs52, 14336;
	selp.b16 	%rs54, %rs53, %rs49, %p9;
	selp.b16 	%rs55, 0, %rs50, %p9;
	shl.b16 	%rs56, %rs10, 8;
	and.b16  	%rs57, %rs56, -32768;
	or.b16  	%rs58, %rs54, %rs57;
	or.b16  	%rs8, %rs58, %rs55;
	// begin inline asm
	{  cvt.f32.f16 %f16, %rs8;}

	// end inline asm
	mul.f32 	%f21, %f12, %f16;
	fma.rn.f32 	%f30, %f20, %f21, %f19;
	add.s32 	%r55, %r55, 2;
	add.s32 	%r54, %r54, 2;
	add.s32 	%r53, %r53, 1;
	add.s64 	%rd32, %rd32, 1;
	setp.ne.s32 	%p10, %r54, 0;
	@%p10 bra 	$L__BB0_4;
$L__BB0_5:
	and.b32  	%r43, %r19, 1;
	setp.eq.b32 	%p11, %r43, 1;
	not.pred 	%p12, %p11;
	@%p12 bra 	$L__BB0_7;
	shr.u32 	%r46, %r56, 1;
	add.s32 	%r47, %r46, %r4;
	cvt.u64.u32 	%rd20, %r47;
	add.s64 	%rd21, %rd4, %rd20;
	ld.global.u8 	%rs65, [%rd21];
	add.s32 	%r48, %r46, %r5;
	cvt.s64.s32 	%rd22, %r48;
	add.s64 	%rd23, %rd3, %rd22;
	ld.global.u8 	%rs66, [%rd23];
	shr.u32 	%r49, %r56, 4;
	add.s32 	%r50, %r49, %r6;
	cvt.u64.u32 	%rd24, %r50;
	add.s64 	%rd25, %rd2, %rd24;
	ld.global.u8 	%rs59, [%rd25];
	// begin inline asm
	{cvt.rn.f16x2.e4m3x2 %r44, %rs59;}

	// end inline asm
	cvt.u16.u32 	%rs60, %r44;
	// begin inline asm
	{cvt.f32.f16 %f22, %rs60;}

	// end inline asm
	add.s32 	%r51, %r49, %r7;
	cvt.s64.s32 	%rd26, %r51;
	add.s64 	%rd27, %rd1, %rd26;
	ld.global.u8 	%rs61, [%rd27];
	// begin inline asm
	{cvt.rn.f16x2.e4m3x2 %r45, %rs61;}

	// end inline asm
	cvt.u16.u32 	%rs62, %r45;
	// begin inline asm
	{cvt.f32.f16 %f23, %rs62;}

	// end inline asm
	shl.b16 	%rs67, %rs65, 9;
	and.b16  	%rs68, %rs67, 3072;
	add.s16 	%rs69, %rs68, 14336;
	and.b16  	%rs70, %rs67, 512;
	and.b16  	%rs71, %rs65, 1;
	neg.s16 	%rs72, %rs71;
	setp.eq.s16 	%p13, %rs68, 0;
	and.b16  	%rs73, %rs72, 14336;
	selp.b16 	%rs74, %rs73, %rs69, %p13;
	selp.b16 	%rs75, 0, %rs70, %p13;
	shl.b16 	%rs76, %rs65, 12;
	and.b16  	%rs77, %rs76, -32768;
	or.b16  	%rs78, %rs74, %rs77;
	or.b16  	%rs63, %rs78, %rs75;
	// begin inline asm
	{  cvt.f32.f16 %f24, %rs63;}

	// end inline asm
	mul.f32 	%f26, %f22, %f24;
	shl.b16 	%rs79, %rs66, 9;
	and.b16  	%rs80, %rs79, 3072;
	add.s16 	%rs81, %rs80, 14336;
	and.b16  	%rs82, %rs79, 512;
	and.b16  	%rs83, %rs66, 1;
	neg.s16 	%rs84, %rs83;
	setp.eq.s16 	%p14, %rs80, 0;
	and.b16  	%rs85, %rs84, 14336;
	selp.b16 	%rs86, %rs85, %rs81, %p14;
	selp.b16 	%rs87, 0, %rs82, %p14;
	shl.b16 	%rs88, %rs66, 12;
	and.b16  	%rs89, %rs88, -32768;
	or.b16  	%rs90, %rs86, %rs89;
	or.b16  	%rs64, %rs90, %rs87;
	// begin inline asm
	{  cvt.f32.f16 %f25, %rs64;}

	// end inline asm
	mul.f32 	%f27, %f23, %f25;
	fma.rn.f32 	%f30, %f26, %f27, %f30;
$L__BB0_7:
	ld.param.u64 	%rd31, [_Z17nvfp4_gemm_manualPKhS0_PK13__nv_fp8_e4m3S3_P6__halfiii_param_4];
	// begin inline asm
	{  cvt.rn.f16.f32 %rs91, %f30;}

	// end inline asm
	mad.lo.s32 	%r52, %r17, %r2, %r1;
	cvta.to.global.u64 	%rd28, %rd31;
	mul.wide.s32 	%rd29, %r52, 2;
	add.s64 	%rd30, %rd28, %rd29;
	st.global.u16 	[%rd30], %rs91;
$L__BB0_8:
	ret;

}


// ===== COMPILED SASS (sm_100) =====

	.target	sm_100

	.elftype	@"ET_EXEC"


//--------------------- .note.nv.tkinfo           --------------------------
	.section	.note.nv.tkinfo,"",@"SHT_NOTE"
	.sectionflags	@"SHF_NOTE_NV_TKINFO"
	.tkinfo
        /*0018*/ 	.word	0x00000002
        /*0030*/ 	.string	""
        /*0030*/ 	.string	"ptxas"
        /*0030*/ 	.string	"Cuda compilation tools, release 13.0, V13.0.88"
        /*0030*/ 	.string	"Build cuda_13.0.r13.0/compiler.36424714_0"
        /*0030*/ 	.string	"-arch sm_100 -m 64 "



//--------------------- .note.nv.cuinfo           --------------------------
	.section	.note.nv.cuinfo,"",@"SHT_NOTE"
	.sectionflags	@"SHF_NOTE_NV_CUINFO"
        /*0018*/ 	.short	0x0002
        /*001a*/ 	.short	0x0064
        /*001c*/ 	.short	0x0082
	.zero		2


//--------------------- .nv.info                  --------------------------
	.section	.nv.info,"",@"SHT_CUDA_INFO"
	.align	4


	//----- nvinfo : EIATTR_REGCOUNT
	.align		4
        /*0000*/ 	.byte	0x04, 0x2f
        /*0002*/ 	.short	(.L_1 - .L_0)
	.align		4
.L_0:
        /*0004*/ 	.word	index@(_Z17nvfp4_gemm_manualPKhS0_PK13__nv_fp8_e4m3S3_P6__halfiii)
        /*0008*/ 	.word	0x0000001b


	//----- nvinfo : EIATTR_FRAME_SIZE
	.align		4
.L_1:
        /*000c*/ 	.byte	0x04, 0x11
        /*000e*/ 	.short	(.L_3 - .L_2)
	.align		4
.L_2:
        /*0010*/ 	.word	index@(_Z17nvfp4_gemm_manualPKhS0_PK13__nv_fp8_e4m3S3_P6__halfiii)
        /*0014*/ 	.word	0x00000000


	//----- nvinfo : EIATTR_MIN_STACK_SIZE
	.align		4
.L_3:
        /*0018*/ 	.byte	0x04, 0x12
        /*001a*/ 	.short	(.L_5 - .L_4)
	.align		4
.L_4:
        /*001c*/ 	.word	index@(_Z17nvfp4_gemm_manualPKhS0_PK13__nv_fp8_e4m3S3_P6__halfiii)
        /*0020*/ 	.word	0x00000000
.L_5:


//--------------------- .nv.compat                --------------------------
	.section	.nv.compat,"",@"SHT_CUDA_COMPAT_INFO"
	.align	4
        /*0000*/ 	.byte	0x02, 0x09, 0x00, 0x00, 0x02, 0x02, 0x02, 0x00, 0x02, 0x05, 0x05, 0x00, 0x03, 0x07, 0x01, 0x01
        /*0010*/ 	.byte	0x02, 0x03, 0x00, 0x00, 0x02, 0x06, 0x01, 0x00, 0x04, 0x0b, 0x08, 0x00, 0x09, 0x00, 0x00, 0x00
        /*0020*/ 	.byte	0x00, 0x00, 0x00, 0x00


//--------------------- .nv.info._Z17nvfp4_gemm_manualPKhS0_PK13__nv_fp8_e4m3S3_P6__halfiii --------------------------
	.section	.nv.info._Z17nvfp4_gemm_manualPKhS0_PK13__nv_fp8_e4m3S3_P6__halfiii,"",@"SHT_CUDA_INFO"
	.sectionflags	@""
	.align	4


	//----- nvinfo : EIATTR_CUDA_API_VERSION
	.align		4
        /*0000*/ 	.byte	0x04, 0x37
        /*0002*/ 	.short	(.L_7 - .L_6)
.L_6:
        /*0004*/ 	.word	0x00000082


	//----- nvinfo : EIATTR_KPARAM_INFO
	.align		4
.L_7:
        /*0008*/ 	.byte	0x04, 0x17
        /*000a*/ 	.short	(.L_9 - .L_8)
.L_8:
        /*000c*/ 	.word	0x00000000
        /*0010*/ 	.short	0x0007
        /*0012*/ 	.short	0x0030
        /*0014*/ 	.byte	0x00, 0xf0, 0x11, 0x00


	//----- nvinfo : EIATTR_KPARAM_INFO
	.align		4
.L_9:
        /*0018*/ 	.byte	0x04, 0x17
        /*001a*/ 	.short	(.L_11 - .L_10)
.L_10:
        /*001c*/ 	.word	0x00000000
        /*0020*/ 	.short	0x0006
        /*0022*/ 	.short	0x002c
        /*0024*/ 	.byte	0x00, 0xf0, 0x11, 0x00


	//----- nvinfo : EIATTR_KPARAM_INFO
	.align		4
.L_11:
        /*0028*/ 	.byte	0x04, 0x17
        /*002a*/ 	.short	(.L_13 - .L_12)
.L_12:
        /*002c*/ 	.word	0x00000000
        /*0030*/ 	.short	0x0005
        /*0032*/ 	.short	0x0028
        /*0034*/ 	.byte	0x00, 0xf0, 0x11, 0x00


	//----- nvinfo : EIATTR_KPARAM_INFO
	.align		4
.L_13:
        /*0038*/ 	.byte	0x04, 0x17
        /*003a*/ 	.short	(.L_15 - .L_14)
.L_14:
        /*003c*/ 	.word	0x00000000
        /*0040*/ 	.short	0x0004
        /*0042*/ 	.short	0x0020
        /*0044*/ 	.byte	0x00, 0xf5, 0x21, 0x00


	//----- nvinfo : EIATTR_KPARAM_INFO
	.align		4
.L_15:
        /*0048*/ 	.byte	0x04, 0x17
        /*004a*/ 	.short	(.L_17 - .L_16)
.L_16:
        /*004c*/ 	.word	0x00000000
        /*0050*/ 	.short	0x0003
        /*0052*/ 	.short	0x0018
        /*0054*/ 	.byte	0x00, 0xf5, 0x21, 0x00


	//----- nvinfo : EIATTR_KPARAM_INFO
	.align		4
.L_17:
        /*0058*/ 	.byte	0x04, 0x17
        /*005a*/ 	.short	(.L_19 - .L_18)
.L_18:
        /*005c*/ 	.word	0x00000000
        /*0060*/ 	.short	0x0002
        /*0062*/ 	.short	0x0010
        /*0064*/ 	.byte	0x00, 0xf5, 0x21, 0x00


	//----- nvinfo : EIATTR_KPARAM_INFO
	.align		4
.L_19:
        /*0068*/ 	.byte	0x04, 0x17
        /*006a*/ 	.short	(.L_21 - .L_20)
.L_20:
        /*006c*/ 	.word	0x00000000
        /*0070*/ 	.short	0x0001
        /*0072*/ 	.short	0x0008
        /*0074*/ 	.byte	0x00, 0xf5, 0x21, 0x00


	//----- nvinfo : EIATTR_KPARAM_INFO
	.align		4
.L_21:
        /*0078*/ 	.byte	0x04, 0x17
        /*007a*/ 	.short	(.L_23 - .L_22)
.L_22:
        /*007c*/ 	.word	0x00000000
        /*0080*/ 	.short	0x0000
        /*0082*/ 	.short	0x0000
        /*0084*/ 	.byte	0x00, 0xf5, 0x21, 0x00


	//----- nvinfo : EIATTR_SPARSE_MMA_MASK
	.align		4
.L_23:
        /*0088*/ 	.byte	0x03, 0x50
        /*008a*/ 	.short	0x0000


	//----- nvinfo : EIATTR_MAXREG_COUNT
	.align		4
        /*008c*/ 	.byte	0x03, 0x1b
        /*008e*/ 	.short	0x00ff


	//----- nvinfo : EIATTR_MERCURY_ISA_VERSION
	.align		4
        /*0090*/ 	.byte	0x03, 0x5f
        /*0092*/ 	.short	0x0101


	//----- nvinfo : EIATTR_VRC_CTA_INIT_COUNT
	.align		4
        /*0094*/ 	.byte	0x02, 0x4a
	.zero		1
	.zero		1


	//----- nvinfo : EIATTR_EXIT_INSTR_OFFSETS
	.align		4
        /*0098*/ 	.byte	0x04, 0x1c
        /*009a*/ 	.short	(.L_25 - .L_24)


	//   ....[0]....
.L_24:
        /*009c*/ 	.word	0x000000c0


	//   ....[1]....
        /*00a0*/ 	.word	0x00000c30


	//----- nvinfo : EIATTR_CBANK_PARAM_SIZE
	.align		4
.L_25:
        /*00a4*/ 	.byte	0x03, 0x19
        /*00a6*/ 	.short	0x0034


	//----- nvinfo : EIATTR_PARAM_CBANK
	.align		4
        /*00a8*/ 	.byte	0x04, 0x0a
        /*00aa*/ 	.short	(.L_27 - .L_26)
	.align		4
.L_26:
        /*00ac*/ 	.word	index@(.nv.constant0._Z17nvfp4_gemm_manualPKhS0_PK13__nv_fp8_e4m3S3_P6__halfiii)
        /*00b0*/ 	.short	0x0380
        /*00b2*/ 	.short	0x0034


	//----- nvinfo : EIATTR_SW_WAR
	.align		4
.L_27:
        /*00b4*/ 	.byte	0x04, 0x36
        /*00b6*/ 	.short	(.L_29 - .L_28)
.L_28:
        /*00b8*/ 	.word	0x00000008
.L_29:


//--------------------- .nv.callgraph             --------------------------
	.section	.nv.callgraph,"",@"SHT_CUDA_CALLGRAPH"
	.align	4
	.sectionentsize	8
	.align		4
        /*0000*/ 	.word	0x00000000
	.align		4
        /*0004*/ 	.word	0xffffffff
	.align		4
        /*0008*/ 	.word	0x00000000
	.align		4
        /*000c*/ 	.word	0xfffffffe
	.align		4
        /*0010*/ 	.word	0x00000000
	.align		4
        /*0014*/ 	.word	0xfffffffd
	.align		4
        /*0018*/ 	.word	0x00000000
	.align		4
        /*001c*/ 	.word	0xfffffffc


//--------------------- .text._Z17nvfp4_gemm_manualPKhS0_PK13__nv_fp8_e4m3S3_P6__halfiii --------------------------
	.section	.text._Z17nvfp4_gemm_manualPKhS0_PK13__nv_fp8_e4m3S3_P6__halfiii,"ax",@progbits
	.align	128
        .global         _Z17nvfp4_gemm_manualPKhS0_PK13__nv_fp8_e4m3S3_P6__halfiii
        .type           _Z17nvfp4_gemm_manualPKhS0_PK13__nv_fp8_e4m3S3_P6__halfiii,@function
        .size           _Z17nvfp4_gemm_manualPKhS0_PK13__nv_fp8_e4m3S3_P6__halfiii,(.L_x_4 - _Z17nvfp4_gemm_manualPKhS0_PK13__nv_fp8_e4m3S3_P6__halfiii)
        .other          _Z17nvfp4_gemm_manualPKhS0_PK13__nv_fp8_e4m3S3_P6__halfiii,@"STO_CUDA_ENTRY STV_DEFAULT"
_Z17nvfp4_gemm_manualPKhS0_PK13__nv_fp8_e4m3S3_P6__halfiii:
.text._Z17nvfp4_gemm_manualPKhS0_PK13__nv_fp8_e4m3S3_P6__halfiii:
[----:B------:R-:W-:Y:S01]  /*0000*/  LDC R1, c[0x0][0x37c] ;  /* 0x0000df00ff017b82 */ /* 0x000fe20000000800 */
[----:B------:R-:W0:Y:S07]  /*0010*/  S2R R3, SR_TID.X ;  /* 0x0000000000037919 */ /* 0x000e2e0000002100 */
[----:B------:R-:W1:Y:S01]  /*0020*/  LDC R7, c[0x0][0x364] ;  /* 0x0000d900ff077b82 */ /* 0x000e620000000800 */
[----:B------:R-:W2:Y:S01]  /*0030*/  LDCU.64 UR12, c[0x0][0x3a8] ;  /* 0x00007500ff0c77ac */ /* 0x000ea20008000a00 */
[----:B------:R-:W1:Y:S06]  /*0040*/  S2R R2, SR_TID.Y ;  /* 0x0000000000027919 */ /* 0x000e6c0000002200 */
[----:B------:R-:W0:Y:S08]  /*0050*/  S2UR UR5, SR_CTAID.X ;  /* 0x00000000000579c3 */ /* 0x000e300000002500 */
[----:B------:R-:W0:Y:S08]  /*0060*/  LDC R0, c[0x0][0x360] ;  /* 0x0000d800ff007b82 */ /* 0x000e300000000800 */
[----:B------:R-:W1:Y:S01]  /*0070*/  S2UR UR4, SR_CTAID.Y ;  /* 0x00000000000479c3 */ /* 0x000e620000002600 */
[----:B0-----:R-:W-:-:S05]  /*0080*/  IMAD R0, R0, UR5, R3 ;  /* 0x0000000500007c24 */ /* 0x001fca000f8e0203 */
[----:B--2---:R-:W-:Y:S01]  /*0090*/  ISETP.GE.AND P0, PT, R0, UR13, PT ;  /* 0x0000000d00007c0c */ /* 0x004fe2000bf06270 */
[----:B-1----:R-:W-:-:S05]  /*00a0*/  IMAD R7, R7, UR4, R2 ;  /* 0x0000000407077c24 */ /* 0x002fca000f8e0202 */
[----:B------:R-:W-:-:S13]  /*00b0*/  ISETP.GE.OR P0, PT, R7, UR12, P0 ;  /* 0x0000000c07007c0c */ /* 0x000fda0008706670 */
[----:B------:R-:W-:Y:S05]  /*00c0*/  @P0 EXIT ;  /* 0x000000000000094d */ /* 0x000fea0003800000 */
[----:B------:R-:W0:Y:S01]  /*00d0*/  LDCU UR7, c[0x0][0x3b0] ;  /* 0x00007600ff0777ac */ /* 0x000e220008000800 */
[----:B------:R-:W-:Y:S01]  /*00e0*/  IMAD.MOV.U32 R9, RZ, RZ, RZ ;  /* 0x000000ffff097224 */ /* 0x000fe200078e00ff */
[----:B------:R-:W1:Y:S01]  /*00f0*/  LDCU.64 UR10, c[0x0][0x358] ;  /* 0x00006b00ff0a77ac */ /* 0x000e620008000a00 */
[----:B0-----:R-:W-:-:S09]  /*0100*/  UISETP.GE.AND UP0, UPT, UR7, 0x1, UPT ;  /* 0x000000010700788c */ /* 0x001fd2000bf06270 */
[----:B-1----:R-:W-:Y:S05]  /*0110*/  BRA.U !UP0, `(.L_x_0) ;  /* 0x0000000908b07547 */ /* 0x002fea000b800000 */
[----:B------:R-:W-:Y:S01]  /*0120*/  USHF.R.S32.HI UR4, URZ, 0x1f, UR13 ;  /* 0x0000001fff047899 */ /* 0x000fe2000801140d */
[----:B------:R-:W-:Y:S01]  /*0130*/  IMAD.MOV.U32 R9, RZ, RZ, RZ ;  /* 0x000000ffff097224 */ /* 0x000fe200078e00ff */
[----:B------:R-:W-:Y:S01]  /*0140*/  UISETP.NE.AND UP0, UPT, UR7, 0x1, UPT ;  /* 0x000000010700788c */ /* 0x000fe2000bf05270 */
[----:B------:R-:W-:Y:S01]  /*0150*/  IMAD.MOV.U32 R11, RZ, RZ, RZ ;  /* 0x000000ffff0b7224 */ /* 0x000fe200078e00ff */
[----:B------:R-:W-:Y:S02]  /*0160*/  ULEA.HI UR5, UR13, UR13, URZ, 0x1 ;  /* 0x0000000d0d057291 */ /* 0x000fe4000f8f08ff */
[----:B------:R-:W-:Y:S02]  /*0170*/  ULEA.HI UR4, UR4, UR13, URZ, 0x4 ;  /* 0x0000000d04047291 */ /* 0x000fe4000f8f20ff */
[----:B------:R-:W-:Y:S02]  /*0180*/  USHF.R.U32.HI UR8, URZ, 0x4, UR7 ;  /* 0x00000004ff087899 */ /* 0x000fe40008011607 */
[----:B------:R-:W-:-:S02]  /*0190*/  USHF.R.U32.HI UR6, URZ, 0x1, UR7 ;  /* 0x00000001ff067899 */ /* 0x000fc40008011607 */
[----:B------:R-:W-:Y:S02]  /*01a0*/  USHF.R.S32.HI UR5, URZ, 0x1, UR5 ;  /* 0x00000001ff057899 */ /* 0x000fe40008011405 */
[----:B------:R-:W-:Y:S01]  /*01b0*/  USHF.R.S32.HI UR4, URZ, 0x4, UR4 ;  /* 0x00000004ff047899 */ /* 0x000fe20008011404 */
[C---:B------:R-:W-:Y:S02]  /*01c0*/  IMAD R6, R7.reuse, UR8, RZ ;  /* 0x0000000807067c24 */ /* 0x040fe4000f8e02ff */
[----:B------:R-:W-:Y:S02]  /*01d0*/  IMAD R10, R7, UR6, RZ ;  /* 0x00000006070a7c24 */ /* 0x000fe4000f8e02ff */
[C---:B------:R-:W-:Y:S02]  /*01e0*/  IMAD R12, R0.reuse, UR5, RZ ;  /* 0x00000005000c7c24 */ /* 0x040fe4000f8e02ff */
[----:B------:R-:W-:Y:S01]  /*01f0*/  IMAD R8, R0, UR4, RZ ;  /* 0x0000000400087c24 */ /* 0x000fe2000f8e02ff */
[----:B------:R-:W-:Y:S06]  /*0200*/  BRA.U !UP0, `(.L_x_1) ;  /* 0x0000000508907547 */ /* 0x000fec000b800000 */
[----:B------:R-:W0:Y:S01]  /*0210*/  LDCU.64 UR8, c[0x0][0x380] ;  /* 0x00007000ff0877ac */ /* 0x000e220008000a00 */
[----:B------:R-:W-:Y:S02]  /*0220*/  IMAD.MOV.U32 R9, RZ, RZ, RZ ;  /* 0x000000ffff097224 */ /* 0x000fe400078e00ff */
[----:B------:R-:W-:Y:S01]  /*0230*/  IMAD.MOV.U32 R11, RZ, RZ, RZ ;  /* 0x000000ffff0b7224 */ /* 0x000fe200078e00ff */
[----:B------:R-:W-:Y:S01]  /*0240*/  USHF.L.U32 UR6, UR6, 0x1, URZ ;  /* 0x0000000106067899 */ /* 0x000fe200080006ff */
[----:B------:R-:W-:Y:S01]  /*0250*/  IMAD.MOV.U32 R14, RZ, RZ, R12 ;  /* 0x000000ffff0e7224 */ /* 0x000fe200078e000c */
[----:B------:R-:W1:Y:S02]  /*0260*/  LDCU.64 UR14, c[0x0][0x388] ;  /* 0x00007100ff0e77ac */ /* 0x000e640008000a00 */
[----:B------:R-:W-:Y:S01]  /*0270*/  ULOP3.LUT UR6, UR6, 0x7ffffffe, URZ, 0xc0, !UPT ;  /* 0x7ffffffe06067892 */ /* 0x000fe2000f8ec0ff */
[----:B------:R-:W2:Y:S01]  /*0280*/  LDCU.128 UR16, c[0x0][0x390] ;  /* 0x00007200ff1077ac */ /* 0x000ea20008000c00 */
[----:B------:R-:W-:Y:S01]  /*0290*/  ULOP3.LUT UR4, UR7, 0x7ffffffe, URZ, 0xc0, !UPT ;  /* 0x7ffffffe07047892 */ /* 0x000fe2000f8ec0ff */
[----:B0-----:R-:W-:Y:S01]  /*02a0*/  IADD3 R16, P0, PT, R10, UR8, RZ ;  /* 0x000000080a107c10 */ /* 0x001fe2000ff1e0ff */
[----:B------:R-:W-:-:S04]  /*02b0*/  UIADD3 UR6, UPT, UPT, -UR6, URZ, URZ ;  /* 0x000000ff06067290 */ /* 0x000fc8000fffe1ff */
[----:B------:R-:W-:-:S08]  /*02c0*/  IMAD.X R13, RZ, RZ, UR9, P0 ;  /* 0x00000009ff0d7e24 */ /* 0x000fd000080e06ff */
.L_x_2:
[----:B------:R-:W-:-:S06]  /*02d0*/  IMAD.MOV.U32 R17, RZ, RZ, R13 ;  /* 0x000000ffff117224 */ /* 0x000fcc00078e000d */
[----:B------:R-:W3:Y:S01]  /*02e0*/  LDG.E.U8 R17, desc[UR10][R16.64] ;  /* 0x0000000a10117981 */ /* 0x000ee2000c1e1100 */
[----:B-1----:R-:W-:-:S04]  /*02f0*/  IADD3 R18, P0, PT, R14, UR14, RZ ;  /* 0x0000000e0e127c10 */ /* 0x002fc8000ff1e0ff */
[----:B------:R-:W-:-:S05]  /*0300*/  LEA.HI.X.SX32 R19, R14, UR15, 0x1, P0 ;  /* 0x0000000f0e137c11 */ /* 0x000fca00080f0eff */
[----:B------:R0:W4:Y:S01]  /*0310*/  LDG.E.U8 R15, desc[UR10][R18.64] ;  /* 0x0000000a120f7981 */ /* 0x000122000c1e1100 */
[C---:B------:R-:W-:Y:S02]  /*0320*/  LEA.HI R4, R11.reuse, R6, RZ, 0x1c ;  /* 0x000000060b047211 */ /* 0x040fe400078fe0ff */
[----:B------:R-:W-:Y:S02]  /*0330*/  LEA.HI R3, R11, R8, RZ, 0x1c ;  /* 0x000000080b037211 */ /* 0x000fe400078fe0ff */
[----:B--2---:R-:W-:Y:S02]  /*0340*/  IADD3 R4, P0, PT, R4, UR16, RZ ;  /* 0x0000001004047c10 */ /* 0x004fe4000ff1e0ff */
[----:B------:R-:W-:-:S03]  /*0350*/  IADD3 R2, P1, PT, R3, UR18, RZ ;  /* 0x0000001203027c10 */ /* 0x000fc6000ff3e0ff */
[----:B------:R-:W-:Y:S01]  /*0360*/  IMAD.X R5, RZ, RZ, UR17, P0 ;  /* 0x00000011ff057e24 */ /* 0x000fe200080e06ff */
[----:B------:R-:W-:-:S04]  /*0370*/  LEA.HI.X.SX32 R3, R3, UR19, 0x1, P1 ;  /* 0x0000001303037c11 */ /* 0x000fc800088f0eff */
[----:B------:R1:W2:Y:S04]  /*0380*/  LDG.E.U8 R4, desc[UR10][R4.64] ;  /* 0x0000000a04047981 */ /* 0x0002a8000c1e1100 */
[----:B------:R5:W2:Y:S01]  /*0390*/  LDG.E.U8 R2, desc[UR10][R2.64] ;  /* 0x0000000a02027981 */ /* 0x000aa2000c1e1100 */
[----:B------:R-:W-:Y:S01]  /*03a0*/  UIADD3 UR6, UPT, UPT, UR6, 0x2, URZ ;  /* 0x0000000206067890 */ /* 0x000fe2000fffe0ff */
[----:B------:R-:W-:Y:S02]  /*03b0*/  VIADD R11, R11, 0x2 ;  /* 0x000000020b0b7836 */ /* 0x000fe40000000000 */
[----:B------:R-:W-:Y:S01]  /*03c0*/  VIADD R14, R14, 0x1 ;  /* 0x000000010e0e7836 */ /* 0x000fe20000000000 */
[----:B------:R-:W-:Y:S01]  /*03d0*/  UISETP.NE.AND UP0, UPT, UR6, URZ, UPT ;  /* 0x000000ff0600728c */ /* 0x000fe2000bf05270 */
[C---:B---3--:R-:W-:Y:S01]  /*03e0*/  IMAD.SHL.U32 R20, R17.reuse, 0x200, RZ ;  /* 0x0000020011147824 */ /* 0x048fe200078e00ff */
[C---:B------:R-:W-:Y:S01]  /*03f0*/  LOP3.LUT R21, R17.reuse, 0x1, RZ, 0xc0, !PT ;  /* 0x0000000111157812 */ /* 0x040fe200078ec0ff */
[----:B------:R-:W-:-:S02]  /*0400*/  IMAD.SHL.U32 R22, R17, 0x800, RZ ;  /* 0x0000080011167824 */ /* 0x000fc400078e00ff */
[----:B0-----:R-:W-:Y:S01]  /*0410*/  IMAD.SHL.U32 R18, R17, 0x20, RZ ;  /* 0x0000002011127824 */ /* 0x001fe200078e00ff */
[----:B------:R-:W-:Y:S01]  /*0420*/  LOP3.LUT P1, RZ, R20, 0xc00, RZ, 0xc0, !PT ;  /* 0x00000c0014ff7812 */ /* 0x000fe2000782c0ff */
[----:B------:R-:W-:Y:S01]  /*0430*/  IMAD.MOV R21, RZ, RZ, -R21 ;  /* 0x000000ffff157224 */ /* 0x000fe200078e0a15 */
[----:B------:R-:W-:Y:S02]  /*0440*/  PRMT R22, R22, 0x9910, RZ ;  /* 0x0000991016167816 */ /* 0x000fe400000000ff */
[----:B------:R-:W-:Y:S02]  /*0450*/  LOP3.LUT P0, RZ, R18, 0xc00, RZ, 0xc0, !PT ;  /* 0x00000c0012ff7812 */ /* 0x000fe4000780c0ff */
[----:B------:R-:W-:Y:S02]  /*0460*/  LOP3.LUT R19, R20, 0xc00, RZ, 0xc0, !PT ;  /* 0x00000c0014137812 */ /* 0x000fe400078ec0ff */
[----:B-1----:R-:W-:Y:S01]  /*0470*/  PRMT R5, R21, 0x7710, RZ ;  /* 0x0000771015057816 */ /* 0x002fe200000000ff */
[----:B------:R-:W-:Y:S01]  /*0480*/  IMAD.MOV.U32 R21, RZ, RZ, R22 ;  /* 0x000000ffff157224 */ /* 0x000fe200078e0016 */
[----:B-----5:R-:W-:Y:S01]  /*0490*/  LOP3.LUT R3, R18, 0xc00, RZ, 0xc0, !PT ;  /* 0x00000c0012037812 */ /* 0x020fe200078ec0ff */
[----:B------:R-:W-:Y:S01]  /*04a0*/  VIADD R19, R19, 0x3800 ;  /* 0x0000380013137836 */ /* 0x000fe20000000000 */
[----:B------:R-:W-:Y:S01]  /*04b0*/  LOP3.LUT R20, R20, 0x200, RZ, 0xc0, !PT ;  /* 0x0000020014147812 */ /* 0x000fe200078ec0ff */
[----:B------:R-:W-:Y:S01]  /*04c0*/  IMAD.SHL.U32 R22, R17, 0x1000, RZ ;  /* 0x0000100011167824 */ /* 0x000fe200078e00ff */
[----:B------:R-:W-:Y:S01]  /*04d0*/  @!P1 LOP3.LUT R19, R5, 0x3800, RZ, 0xc0, !PT ;  /* 0x0000380005139812 */ /* 0x000fe200078ec0ff */
[----:B------:R-:W-:Y:S01]  /*04e0*/  VIADD R5, R3, 0x3800 ;  /* 0x0000380003057836 */ /* 0x000fe20000000000 */
[----:B------:R-:W-:Y:S01]  /*04f0*/  SHF.R.S32.HI R3, RZ, 0xf, R21 ;  /* 0x0000000fff037819 */ /* 0x000fe20000011415 */
[----:B----4-:R-:W-:Y:S01]  /*0500*/  IMAD.SHL.U32 R21, R15, 0x800, RZ ;  /* 0x000008000f157824 */ /* 0x010fe200078e00ff */
[----:B------:R-:W-:Y:S01]  /*0510*/  LOP3.LUT R22, R19, 0x8000, R22, 0xf8, !PT ;  /* 0x0000800013167812 */ /* 0x000fe200078ef816 */
[----:B------:R-:W-:Y:S01]  /*0520*/  IMAD.SHL.U32 R19, R15, 0x200, RZ ;  /* 0x000002000f137824 */ /* 0x000fe200078e00ff */
[----:B------:R-:W-:-:S02]  /*0530*/  @!P0 LOP3.LUT R5, R3, 0x3800, RZ, 0xc0, !PT ;  /* 0x0000380003058812 */ /* 0x000fc400078ec0ff */
[----:B------:R-:W-:Y:S01]  /*0540*/  SEL R3, R20, RZ, P1 ;  /* 0x000000ff14037207 */ /* 0x000fe20000800000 */
[----:B------:R-:W-:Y:S01]  /*0550*/  IMAD.SHL.U32 R20, R17, 0x100, RZ ;  /* 0x0000010011147824 */ /* 0x000fe200078e00ff */
[----:B------:R-:W-:Y:S02]  /*0560*/  LOP3.LUT R17, R15, 0x1, RZ, 0xc0, !PT ;  /* 0x000000010f117812 */ /* 0x000fe400078ec0ff */
[----:B------:R-:W-:Y:S02]  /*0570*/  LOP3.LUT P1, RZ, R19, 0xc00, RZ, 0xc0, !PT ;  /* 0x00000c0013ff7812 */ /* 0x000fe4000782c0ff */
[----:B------:R-:W-:Y:S01]  /*0580*/  LOP3.LUT R3, R22, R3, RZ, 0xfc, !PT ;  /* 0x0000000316037212 */ /* 0x000fe200078efcff */
[----:B------:R-:W-:Y:S01]  /*0590*/  IMAD.MOV R22, RZ, RZ, -R17 ;  /* 0x000000ffff167224 */ /* 0x000fe200078e0a11 */
[----:B------:R-:W-:Y:S01]  /*05a0*/  LOP3.LUT R5, R5, 0x8000, R20, 0xf8, !PT ;  /* 0x0000800005057812 */ /* 0x000fe200078ef814 */
[----:B------:R-:W-:Y:S01]  /*05b0*/  IMAD.SHL.U32 R17, R15, 0x20, RZ ;  /* 0x000000200f117824 */ /* 0x000fe200078e00ff */
[----:B------:R-:W-:Y:S01]  /*05c0*/  LOP3.LUT R20, R19, 0xc00, RZ, 0xc0, !PT ;  /* 0x00000c0013147812 */ /* 0x000fe200078ec0ff */
[----:B------:R-:W-:Y:S01]  /*05d0*/  HADD2.F32 R3, -RZ, R3.H0_H0 ;  /* 0x20000003ff037230 */ /* 0x000fe20000004100 */
[----:B------:R-:W-:-:S02]  /*05e0*/  PRMT R22, R22, 0x7710, RZ ;  /* 0x0000771016167816 */ /* 0x000fc400000000ff */
[C---:B------:R-:W-:Y:S01]  /*05f0*/  LOP3.LUT P2, RZ, R17.reuse, 0xc00, RZ, 0xc0, !PT ;  /* 0x00000c0011ff7812 */ /* 0x040fe2000784c0ff */
[----:B------:R-:W-:Y:S01]  /*0600*/  VIADD R20, R20, 0x3800 ;  /* 0x0000380014147836 */ /* 0x000fe20000000000 */
[----:B------:R-:W-:Y:S02]  /*0610*/  LOP3.LUT R18, R18, 0x200, RZ, 0xc0, !PT ;  /* 0x0000020012127812 */ /* 0x000fe400078ec0ff */
[----:B------:R-:W-:Y:S02]  /*0620*/  LOP3.LUT R23, R17, 0xc00, RZ, 0xc0, !PT ;  /* 0x00000c0011177812 */ /* 0x000fe400078ec0ff */
[----:B------:R-:W-:Y:S01]  /*0630*/  PRMT R24, R21, 0x9910, RZ ;  /* 0x0000991015187816 */ /* 0x000fe200000000ff */
[C---:B------:R-:W-:Y:S01]  /*0640*/  IMAD.SHL.U32 R21, R15.reuse, 0x1000, RZ ;  /* 0x000010000f157824 */ /* 0x040fe200078e00ff */
[----:B------:R-:W-:Y:S01]  /*0650*/  @!P1 LOP3.LUT R20, R22, 0x3800, RZ, 0xc0, !PT ;  /* 0x0000380016149812 */ /* 0x000fe200078ec0ff */
[----:B------:R-:W-:Y:S01]  /*0660*/  IMAD.SHL.U32 R15, R15, 0x100, RZ ;  /* 0x000001000f0f7824 */ /* 0x000fe200078e00ff */
[----:B------:R-:W-:Y:S01]  /*0670*/  SEL R22, R18, RZ, P0 ;  /* 0x000000ff12167207 */ /* 0x000fe20000000000 */
[----:B------:R-:W-:Y:S01]  /*0680*/  VIADD R18, R23, 0x3800 ;  /* 0x0000380017127836 */ /* 0x000fe20000000000 */
[----:B------:R-:W-:-:S02]  /*0690*/  SHF.R.S32.HI R23, RZ, 0xf, R24 ;  /* 0x0000000fff177819 */ /* 0x000fc40000011418 */
[----:B------:R-:W-:Y:S02]  /*06a0*/  LOP3.LUT R19, R19, 0x200, RZ, 0xc0, !PT ;  /* 0x0000020013137812 */ /* 0x000fe400078ec0ff */
[----:B------:R-:W-:Y:S02]  /*06b0*/  LOP3.LUT R20, R20, 0x8000, R21, 0xf8, !PT ;  /* 0x0000800014147812 */ /* 0x000fe400078ef815 */
[----:B------:R-:W-:Y:S02]  /*06c0*/  @!P2 LOP3.LUT R18, R23, 0x3800, RZ, 0xc0, !PT ;  /* 0x000038001712a812 */ /* 0x000fe400078ec0ff */
[----:B------:R-:W-:Y:S02]  /*06d0*/  SEL R19, R19, RZ, P1 ;  /* 0x000000ff13137207 */ /* 0x000fe40000800000 */
[----:B------:R-:W-:Y:S02]  /*06e0*/  LOP3.LUT R17, R17, 0x200, RZ, 0xc0, !PT ;  /* 0x0000020011117812 */ /* 0x000fe400078ec0ff */
[----:B--2---:R-:W-:-:S02]  /*06f0*/  F2FP.F16.E4M3.UNPACK_B R4, R4 ;  /* 0x00000004ff04723e */ /* 0x004fc400020006ff */
[----:B------:R-:W-:Y:S02]  /*0700*/  F2FP.F16.E4M3.UNPACK_B R2, R2 ;  /* 0x00000002ff02723e */ /* 0x000fe400020006ff */
[----:B------:R-:W-:Y:S01]  /*0710*/  LOP3.LUT R19, R20, R19, RZ, 0xfc, !PT ;  /* 0x0000001314137212 */ /* 0x000fe200078efcff */
[----:B------:R-:W-:Y:S01]  /*0720*/  HADD2.F32 R4, -RZ, R4.H0_H0 ;  /* 0x20000004ff047230 */ /* 0x000fe20000004100 */
[----:B------:R-:W-:Y:S01]  /*0730*/  LOP3.LUT R18, R18, 0x8000, R15, 0xf8, !PT ;  /* 0x0000800012127812 */ /* 0x000fe200078ef80f */
[----:B------:R-:W-:Y:S01]  /*0740*/  HADD2.F32 R2, -RZ, R2.H0_H0 ;  /* 0x20000002ff027230 */ /* 0x000fe20000004100 */
[----:B------:R-:W-:Y:S01]  /*0750*/  SEL R17, R17, RZ, P2 ;  /* 0x000000ff11117207 */ /* 0x000fe20001000000 */
[----:B------:R-:W-:Y:S01]  /*0760*/  HADD2.F32 R19, -RZ, R19.H0_H0 ;  /* 0x20000013ff137230 */ /* 0x000fe20000004100 */
[----:B------:R-:W-:Y:S02]  /*0770*/  LOP3.LUT R5, R5, R22, RZ, 0xfc, !PT ;  /* 0x0000001605057212 */ /* 0x000fe400078efcff */
[----:B------:R-:W-:Y:S01]  /*0780*/  LOP3.LUT R17, R18, R17, RZ, 0xfc, !PT ;  /* 0x0000001112117212 */ /* 0x000fe200078efcff */
[----:B------:R-:W-:Y:S01]  /*0790*/  FMUL R18, R4, R3 ;  /* 0x0000000304127220 */ /* 0x000fe20000400000 */
[----:B------:R-:W-:Y:S01]  /*07a0*/  FMUL R19, R2, R19 ;  /* 0x0000001302137220 */ /* 0x000fe20000400000 */
[----:B------:R-:W-:Y:S01]  /*07b0*/  HADD2.F32 R5, -RZ, R5.H0_H0 ;  /* 0x20000005ff057230 */ /* 0x000fe20000004100 */
[----:B------:R-:W-:Y:S01]  /*07c0*/  IADD3 R16, P0, PT, R16, 0x1, RZ ;  /* 0x0000000110107810 */ /* 0x000fe20007f1e0ff */
[----:B------:R-:W-:-:S02]  /*07d0*/  HADD2.F32 R17, -RZ, R17.H0_H0 ;  /* 0x20000011ff117230 */ /* 0x000fc40000004100 */
[----:B------:R-:W-:Y:S01]  /*07e0*/  FFMA R9, R18, R19, R9 ;  /* 0x0000001312097223 */ /* 0x000fe20000000009 */
[----:B------:R-:W-:Y:S01]  /*07f0*/  FMUL R4, R4, R5 ;  /* 0x0000000504047220 */ /* 0x000fe20000400000 */
[----:B------:R-:W-:Y:S02]  /*0800*/  IMAD.X R13, RZ, RZ, R13, P0 ;  /* 0x000000ffff0d7224 */ /* 0x000fe400000e060d */
[----:B------:R-:W-:-:S04]  /*0810*/  FMUL R17, R2, R17 ;  /* 0x0000001102117220 */ /* 0x000fc80000400000 */
[----:B------:R-:W-:Y:S01]  /*0820*/  FFMA R9, R4, R17, R9 ;  /* 0x0000001104097223 */ /* 0x000fe20000000009 */
[----:B------:R-:W-:Y:S06]  /*0830*/  BRA.U UP0, `(.L_x_2) ;  /* 0xfffffff900a47547 */ /* 0x000fec000b83ffff */
[----:B------:R-:W-:-:S07]  /*0840*/  IMAD.U32 R11, RZ, RZ, UR4 ;  /* 0x00000004ff0b7e24 */ /* 0x000fce000f8e00ff */
.L_x_1:
[----:B------:R-:W-:-:S04]  /*0850*/  ULOP3.LUT UR4, UR7, 0x1, URZ, 0xc0, !UPT ;  /* 0x0000000107047892 */ /* 0x000fc8000f8ec0ff */
[----:B------:R-:W-:-:S09]  /*0860*/  UISETP.NE.U32.AND UP0, UPT, UR4, 0x1, UPT ;  /* 0x000000010400788c */ /* 0x000fd2000bf05070 */
[----:B------:R-:W-:Y:S05]  /*0870*/  BRA.U UP0, `(.L_x_0) ;  /* 0x0000000100d87547 */ /* 0x000fea000b800000 */
[----:B------:R-:W0:Y:S01]  /*0880*/  LDCU.128 UR4, c[0x0][0x380] ;  /* 0x00007000ff0477ac */ /* 0x000e220008000c00 */
[----:B------:R-:W-:-:S05]  /*0890*/  SHF.R.U32.HI R3, RZ, 0x1, R11 ;  /* 0x00000001ff037819 */ /* 0x000fca000001160b */
[--C-:B------:R-:W-:Y:S02]  /*08a0*/  IMAD.IADD R12, R12, 0x1, R3.reuse ;  /* 0x000000010c0c7824 */ /* 0x100fe400078e0203 */
[----:B------:R-:W-:-:S03]  /*08b0*/  IMAD.IADD R3, R10, 0x1, R3 ;  /* 0x000000010a037824 */ /* 0x000fc600078e0203 */
[C---:B0-----:R-:W-:Y:S02]  /*08c0*/  IADD3 R2, P1, PT, R12.reuse, UR6, RZ ;  /* 0x000000060c027c10 */ /* 0x041fe4000ff3e0ff */
[----:B------:R-:W-:Y:S02]  /*08d0*/  IADD3 R4, P0, PT, R3, UR4, RZ ;  /* 0x0000000403047c10 */ /* 0x000fe4000ff1e0ff */
[----:B------:R-:W-:-:S03]  /*08e0*/  LEA.HI.X.SX32 R3, R12, UR7, 0x1, P1 ;  /* 0x000000070c037c11 */ /* 0x000fc600088f0eff */
[----:B------:R-:W-:Y:S01]  /*08f0*/  IMAD.X R5, RZ, RZ, UR5, P0 ;  /* 0x00000005ff057e24 */ /* 0x000fe200080e06ff */
[----:B------:R-:W0:Y:S01]  /*0900*/  LDCU.128 UR4, c[0x0][0x390] ;  /* 0x00007200ff0477ac */ /* 0x000e220008000c00 */
[----:B------:R-:W2:Y:S04]  /*0910*/  LDG.E.U8 R2, desc[UR10][R2.64] ;  /* 0x0000000a02027981 */ /* 0x000ea8000c1e1100 */
[----:B------:R1:W3:Y:S01]  /*0920*/  LDG.E.U8 R4, desc[UR10][R4.64] ;  /* 0x0000000a04047981 */ /* 0x0002e2000c1e1100 */
[C---:B------:R-:W-:Y:S02]  /*0930*/  LEA.HI R8, R11.reuse, R8, RZ, 0x1c ;  /* 0x000000080b087211 */ /* 0x040fe400078fe0ff */
[----:B------:R-:W-:-:S04]  /*0940*/  LEA.HI R11, R11, R6, RZ, 0x1c ;  /* 0x000000060b0b7211 */ /* 0x000fc800078fe0ff */
[----:B0-----:R-:W-:Y:S02]  /*0950*/  IADD3 R10, P0, PT, R11, UR4, RZ ;  /* 0x000000040b0a7c10 */ /* 0x001fe4000ff1e0ff */
[----:B------:R-:W-:-:S03]  /*0960*/  IADD3 R12, P1, PT, R8, UR6, RZ ;  /* 0x00000006080c7c10 */ /* 0x000fc6000ff3e0ff */
[----:B------:R-:W-:Y:S01]  /*0970*/  IMAD.X R11, RZ, RZ, UR5, P0 ;  /* 0x00000005ff0b7e24 */ /* 0x000fe200080e06ff */
[----:B------:R-:W-:-:S04]  /*0980*/  LEA.HI.X.SX32 R13, R8, UR7, 0x1, P1 ;  /* 0x00000007080d7c11 */ /* 0x000fc800088f0eff */
[----:B------:R0:W4:Y:S04]  /*0990*/  LDG.E.U8 R10, desc[UR10][R10.64] ;  /* 0x0000000a0a0a7981 */ /* 0x000128000c1e1100 */
[----:B------:R-:W5:Y:S01]  /*09a0*/  LDG.E.U8 R12, desc[UR10][R12.64] ;  /* 0x0000000a0c0c7981 */ /* 0x000f62000c1e1100 */
[C---:B--2---:R-:W-:Y:S01]  /*09b0*/  IMAD.SHL.U32 R8, R2.reuse, 0x200, RZ ;  /* 0x0000020002087824 */ /* 0x044fe200078e00ff */
[----:B-1----:R-:W-:Y:S01]  /*09c0*/  LOP3.LUT R5, R2, 0x1, RZ, 0xc0, !PT ;  /* 0x0000000102057812 */ /* 0x002fe200078ec0ff */
[----:B---3--:R-:W-:-:S03]  /*09d0*/  IMAD.SHL.U32 R3, R4, 0x200, RZ ;  /* 0x0000020004037824 */ /* 0x008fc600078e00ff */
[----:B------:R-:W-:Y:S02]  /*09e0*/  LOP3.LUT P1, RZ, R8, 0xc00, RZ, 0xc0, !PT ;  /* 0x00000c0008ff7812 */ /* 0x000fe4000782c0ff */
[----:B------:R-:W-:Y:S02]  /*09f0*/  LOP3.LUT R6, R4, 0x1, RZ, 0xc0, !PT ;  /* 0x0000000104067812 */ /* 0x000fe400078ec0ff */
[C---:B------:R-:W-:Y:S01]  /*0a00*/  LOP3.LUT P0, RZ, R3.reuse, 0xc00, RZ, 0xc0, !PT ;  /* 0x00000c0003ff7812 */ /* 0x040fe2000780c0ff */
[----:B------:R-:W-:Y:S01]  /*0a10*/  IMAD.MOV R15, RZ, RZ, -R5 ;  /* 0x000000ffff0f7224 */ /* 0x000fe200078e0a05 */
[----:B------:R-:W-:Y:S01]  /*0a20*/  LOP3.LUT R14, R8, 0xc00, RZ, 0xc0, !PT ;  /* 0x00000c00080e7812 */ /* 0x000fe200078ec0ff */
[----:B------:R-:W-:Y:S01]  /*0a30*/  IMAD.MOV R6, RZ, RZ, -R6 ;  /* 0x000000ffff067224 */ /* 0x000fe200078e0a06 */
[----:B------:R-:W-:Y:S02]  /*0a40*/  LOP3.LUT R5, R3, 0xc00, RZ, 0xc0, !PT ;  /* 0x00000c0003057812 */ /* 0x000fe400078ec0ff */
[----:B0-----:R-:W-:Y:S01]  /*0a50*/  PRMT R11, R15, 0x7710, RZ ;  /* 0x000077100f0b7816 */ /* 0x001fe200000000ff */
[----:B------:R-:W-:Y:S01]  /*0a60*/  VIADD R14, R14, 0x3800 ;  /* 0x000038000e0e7836 */ /* 0x000fe20000000000 */
[----:B------:R-:W-:Y:S01]  /*0a70*/  PRMT R6, R6, 0x7710, RZ ;  /* 0x0000771006067816 */ /* 0x000fe200000000ff */
[----:B------:R-:W-:Y:S01]  /*0a80*/  VIADD R5, R5, 0x3800 ;  /* 0x0000380005057836 */ /* 0x000fe20000000000 */
[----:B------:R-:W-:Y:S01]  /*0a90*/  @!P1 LOP3.LUT R14, R11, 0x3800, RZ, 0xc0, !PT ;  /* 0x000038000b0e9812 */ /* 0x000fe200078ec0ff */
[----:B------:R-:W-:Y:S01]  /*0aa0*/  IMAD.SHL.U32 R11, R2, 0x1000, RZ ;  /* 0x00001000020b7824 */ /* 0x000fe200078e00ff */
[----:B------:R-:W-:Y:S01]  /*0ab0*/  LOP3.LUT R8, R8, 0x200, RZ, 0xc0, !PT ;  /* 0x0000020008087812 */ /* 0x000fe200078ec0ff */
[----:B------:R-:W-:Y:S01]  /*0ac0*/  IMAD.SHL.U32 R4, R4, 0x1000, RZ ;  /* 0x0000100004047824 */ /* 0x000fe200078e00ff */
[----:B------:R-:W-:-:S02]  /*0ad0*/  @!P0 LOP3.LUT R5, R6, 0x3800, RZ, 0xc0, !PT ;  /* 0x0000380006058812 */ /* 0x000fc400078ec0ff */
[----:B------:R-:W-:Y:S02]  /*0ae0*/  LOP3.LUT R3, R3, 0x200, RZ, 0xc0, !PT ;  /* 0x0000020003037812 */ /* 0x000fe400078ec0ff */
[----:B------:R-:W-:Y:S02]  /*0af0*/  LOP3.LUT R11, R14, 0x8000, R11, 0xf8, !PT ;  /* 0x000080000e0b7812 */ /* 0x000fe400078ef80b */
[----:B------:R-:W-:Y:S02]  /*0b00*/  LOP3.LUT R4, R5, 0x8000, R4, 0xf8, !PT ;  /* 0x0000800005047812 */ /* 0x000fe400078ef804 */
[----:B------:R-:W-:Y:S02]  /*0b10*/  SEL R8, R8, RZ, P1 ;  /* 0x000000ff08087207 */ /* 0x000fe40000800000 */
[----:B------:R-:W-:Y:S02]  /*0b20*/  SEL R3, R3, RZ, P0 ;  /* 0x000000ff03037207 */ /* 0x000fe40000000000 */
[----:B-----5:R-:W-:-:S02]  /*0b30*/  F2FP.F16.E4M3.UNPACK_B R12, R12 ;  /* 0x0000000cff0c723e */ /* 0x020fc400020006ff */
[----:B----4-:R-:W-:Y:S02]  /*0b40*/  F2FP.F16.E4M3.UNPACK_B R10, R10 ;  /* 0x0000000aff0a723e */ /* 0x010fe400020006ff */
[----:B------:R-:W-:Y:S02]  /*0b50*/  LOP3.LUT R8, R11, R8, RZ, 0xfc, !PT ;  /* 0x000000080b087212 */ /* 0x000fe400078efcff */
[----:B------:R-:W-:Y:S01]  /*0b60*/  LOP3.LUT R3, R4, R3, RZ, 0xfc, !PT ;  /* 0x0000000304037212 */ /* 0x000fe200078efcff */
[----:B------:R-:W-:Y:S02]  /*0b70*/  HADD2.F32 R12, -RZ, R12.H0_H0 ;  /* 0x2000000cff0c7230 */ /* 0x000fe40000004100 */
[----:B------:R-:W-:Y:S02]  /*0b80*/  HADD2.F32 R10, -RZ, R10.H0_H0 ;  /* 0x2000000aff0a7230 */ /* 0x000fe40000004100 */
[----:B------:R-:W-:Y:S02]  /*0b90*/  HADD2.F32 R5, -RZ, R8.H0_H0 ;  /* 0x20000008ff057230 */ /* 0x000fe40000004100 */
[----:B------:R-:W-:-:S03]  /*0ba0*/  HADD2.F32 R3, -RZ, R3.H0_H0 ;  /* 0x20000003ff037230 */ /* 0x000fc60000004100 */
[----:B------:R-:W-:Y:S02]  /*0bb0*/  FMUL R5, R12, R5 ;  /* 0x000000050c057220 */ /* 0x000fe40000400000 */
[----:B------:R-:W-:-:S04]  /*0bc0*/  FMUL R10, R10, R3 ;  /* 0x000000030a0a7220 */ /* 0x000fc80000400000 */
[----:B------:R-:W-:-:S07]  /*0bd0*/  FFMA R9, R10, R5, R9 ;  /* 0x000000050a097223 */ /* 0x000fce0000000009 */
.L_x_0:
[----:B------:R-:W0:Y:S01]  /*0be0*/  LDC.64 R2, c[0x0][0x3a0] ;  /* 0x0000e800ff027b82 */ /* 0x000e220000000a00 */
[----:B------:R-:W-:Y:S01]  /*0bf0*/  IMAD R7, R0, UR12, R7 ;  /* 0x0000000c00077c24 */ /* 0x000fe2000f8e0207 */
[----:B------:R-:W-:-:S03]  /*0c00*/  F2FP.F16.F32.PACK_AB R9, RZ, R9 ;  /* 0x00000009ff09723e */ /* 0x000fc600000000ff */
[----:B0-----:R-:W-:-:S05]  /*0c10*/  IMAD.WIDE R2, R7, 0x2, R2 ;  /* 0x0000000207027825 */ /* 0x001fca00078e0202 */
[----:B------:R-:W-:Y:S01]  /*0c20*/  STG.E.U16 desc[UR10][R2.64], R9 ;  /* 0x0000000902007986 */ /* 0x000fe2000c10150a */
[----:B------:R-:W-:Y:S05]  /*0c30*/  EXIT ;  /* 0x000000000000794d */ /* 0x000fea0003800000 */
.L_x_3:
[----:B------:R-:W-:-:S00]  /*0c40*/  BRA `(.L_x_3) ;  /* 0xfffffffc00fc7947 */ /* 0x000fc0000383ffff */
[----:B------:R-:W-:-:S00]  /*0c50*/  NOP ;  /* 0x0000000000007918 */ /* 0x000fc00000000000 */
        /* <DEDUP_REMOVED lines=10> */
.L_x_4:


//--------------------- .nv.shared.reserved.0     --------------------------
	.section	.nv.shared.reserved.0,"aw",@nobits
	.weak		__nv_reservedSMEM_offset_0_alias
	.size		__nv_reservedSMEM_offset_0_alias, 0, 64
	.other		__nv_reservedSMEM_offset_0_alias,@"STO_CUDA_RESERVED_SHARED STV_DEFAULT"
__nv_reservedSMEM_offset_0_alias:
	.zero		0
	.zero		64


//--------------------- .nv.constant0._Z17nvfp4_gemm_manualPKhS0_PK13__nv_fp8_e4m3S3_P6__halfiii --------------------------
	.section	.nv.constant0._Z17nvfp4_gemm_manualPKhS0_PK13__nv_fp8_e4m3S3_P6__halfiii,"a",@progbits
	.sectionflags	@""
	.align	4
.nv.constant0._Z17nvfp4_gemm_manualPKhS0_PK13__nv_fp8_e4m3S3_P6__halfiii:
	.zero		948


//--------------------- SYMBOLS --------------------------

	.type		.nv.reservedSmem.offset0,@object
	.size		.nv.reservedSmem.offset0,0x4
